	.headerflags	@"EF_CUDA_TEXMODE_UNIFIED EF_CUDA_64BIT_ADDRESS EF_CUDA_ACCELERATORS EF_CUDA_SM90 EF_CUDA_VIRTUAL_SM(EF_CUDA_SM90)"
	.elftype	@"ET_EXEC"


//--------------------- .nv.info                  --------------------------
	.section	.nv.info,"",@"SHT_CUDA_INFO"
	.align	4


	//----- nvinfo : EIATTR_REGCOUNT
	.align		4
        /*0000*/ 	.byte	0x04, 0x2f
        /*0002*/ 	.short	(.L_1 - .L_0)
	.align		4
.L_0:
        /*0004*/ 	.word	index@(triton_poi_fused_mul_0)
        /*0008*/ 	.word	0x0000000a


	//----- nvinfo : EIATTR_MIN_STACK_SIZE
	.align		4
.L_1:
        /*000c*/ 	.byte	0x04, 0x12
        /*000e*/ 	.short	(.L_3 - .L_2)
	.align		4
.L_2:
        /*0010*/ 	.word	index@(triton_poi_fused_mul_0)
        /*0014*/ 	.word	0x00000000


	//----- nvinfo : EIATTR_FRAME_SIZE
	.align		4
.L_3:
        /*0018*/ 	.byte	0x04, 0x11
        /*001a*/ 	.short	(.L_5 - .L_4)
	.align		4
.L_4:
        /*001c*/ 	.word	index@(triton_poi_fused_mul_0)
        /*0020*/ 	.word	0x00000000


	//----- nvinfo : EIATTR_MIN_STACK_SIZE
	.align		4
.L_5:
        /*0024*/ 	.byte	0x04, 0x12
        /*0026*/ 	.short	(.L_7 - .L_6)
	.align		4
.L_6:
        /*0028*/ 	.word	index@(triton_poi_fused_mul_0)
        /*002c*/ 	.word	0x00000000
.L_7:


//--------------------- .nv.info.triton_poi_fused_mul_0 --------------------------
	.section	.nv.info.triton_poi_fused_mul_0,"",@"SHT_CUDA_INFO"
	.sectionflags	@""
	.align	4


	//----- nvinfo : EIATTR_CUDA_API_VERSION
	.align		4
        /*0000*/ 	.byte	0x04, 0x37
        /*0002*/ 	.short	(.L_9 - .L_8)
.L_8:
        /*0004*/ 	.word	0x0000007c


	//----- nvinfo : EIATTR_KPARAM_INFO
	.align		4
.L_9:
        /*0008*/ 	.byte	0x04, 0x17
        /*000a*/ 	.short	(.L_11 - .L_10)
.L_10:
        /*000c*/ 	.word	0x00000000
        /*0010*/ 	.short	0x0002
        /*0012*/ 	.short	0x0010
        /*0014*/ 	.byte	0x00, 0xf0, 0x11, 0x00


	//----- nvinfo : EIATTR_KPARAM_INFO
	.align		4
.L_11:
        /*0018*/ 	.byte	0x04, 0x17
        /*001a*/ 	.short	(.L_13 - .L_12)
.L_12:
        /*001c*/ 	.word	0x00000000
        /*0020*/ 	.short	0x0001
        /*0022*/ 	.short	0x0008
        /*0024*/ 	.byte	0x00, 0xf4, 0x21, 0x00


	//----- nvinfo : EIATTR_KPARAM_INFO
	.align		4
.L_13:
        /*0028*/ 	.byte	0x04, 0x17
        /*002a*/ 	.short	(.L_15 - .L_14)
.L_14:
        /*002c*/ 	.word	0x00000000
        /*0030*/ 	.short	0x0000
        /*0032*/ 	.short	0x0000
        /*0034*/ 	.byte	0x00, 0xf4, 0x21, 0x00


	//----- nvinfo : EIATTR_SPARSE_MMA_MASK
	.align		4
.L_15:
        /*0038*/ 	.byte	0x03, 0x50
        /*003a*/ 	.short	0x0000


	//----- nvinfo : EIATTR_MAXREG_COUNT
	.align		4
        /*003c*/ 	.byte	0x03, 0x1b
        /*003e*/ 	.short	0x00ff


	//----- nvinfo : EIATTR_EXIT_INSTR_OFFSETS
	.align		4
        /*0040*/ 	.byte	0x04, 0x1c
        /*0042*/ 	.short	(.L_17 - .L_16)


	//   ....[0]....
.L_16:
        /*0044*/ 	.word	0x00000100


	//   ....[1]....
        /*0048*/ 	.word	0x00000130


	//----- nvinfo : EIATTR_REQNTID
	.align		4
.L_17:
        /*004c*/ 	.byte	0x04, 0x10
        /*004e*/ 	.short	(.L_19 - .L_18)
.L_18:
        /*0050*/ 	.word	0x00000080
        /*0054*/ 	.word	0x00000001
        /*0058*/ 	.word	0x00000001


	//----- nvinfo : EIATTR_CRS_STACK_SIZE
	.align		4
.L_19:
        /*005c*/ 	.byte	0x04, 0x1e
        /*005e*/ 	.short	(.L_21 - .L_20)
.L_20:
        /*0060*/ 	.word	0x00000000


	//----- nvinfo : EIATTR_CBANK_PARAM_SIZE
	.align		4
.L_21:
        /*0064*/ 	.byte	0x03, 0x19
        /*0066*/ 	.short	0x0014


	//----- nvinfo : EIATTR_PARAM_CBANK
	.align		4
        /*0068*/ 	.byte	0x04, 0x0a
        /*006a*/ 	.short	(.L_23 - .L_22)
	.align		4
.L_22:
        /*006c*/ 	.word	index@(.nv.constant0.triton_poi_fused_mul_0)
        /*0070*/ 	.short	0x0210
        /*0072*/ 	.short	0x0014


	//----- nvinfo : EIATTR_SW_WAR
	.align		4
.L_23:
        /*0074*/ 	.byte	0x04, 0x36
        /*0076*/ 	.short	(.L_25 - .L_24)
.L_24:
        /*0078*/ 	.word	0x00000008
.L_25:


//--------------------- .nv.callgraph             --------------------------
	.section	.nv.callgraph,"",@"SHT_CUDA_CALLGRAPH"
	.align	4
	.sectionentsize	8
	.align		4
        /*0000*/ 	.word	0x00000000
	.align		4
        /*0004*/ 	.word	0xffffffff
	.align		4
        /*0008*/ 	.word	0x00000000
	.align		4
        /*000c*/ 	.word	0xfffffffe
	.align		4
        /*0010*/ 	.word	0x00000000
	.align		4
        /*0014*/ 	.word	0xfffffffd
	.align		4
        /*0018*/ 	.word	0x00000000
	.align		4
        /*001c*/ 	.word	0xfffffffc


//--------------------- .text.triton_poi_fused_mul_0 --------------------------
	.section	.text.triton_poi_fused_mul_0,"ax",@progbits
	.align	128
        .global         triton_poi_fused_mul_0
        .type           triton_poi_fused_mul_0,@function
        .size           triton_poi_fused_mul_0,(.L_x_3 - triton_poi_fused_mul_0)
        .other          triton_poi_fused_mul_0,@"STO_CUDA_ENTRY STV_DEFAULT"
triton_poi_fused_mul_0:
.text.triton_poi_fused_mul_0:
[----:B------:R-:W0:Y:S02]  /*0000*/  LDC R1, c[0x0][0x28] ;  /* 0x00000a00ff017b82 */ /* 0x000e240000000800 */
[----:B------:R-:W1:Y:S01]  /*0010*/  S2R R0, SR_TID.X ;  /* 0x0000000000007919 */ /* 0x000e620000002100 */
[----:B------:R-:W2:Y:S01]  /*0020*/  LDC.64 R4, c[0x0][0x218] ;  /* 0x00008600ff047b82 */ /* 0x000ea20000000a00 */
[----:B------:R-:W-:Y:S01]  /*0030*/  ULDC.64 UR4, c[0x0][0x208] ;  /* 0x0000820000047ab9 */ /* 0x000fe20000000a00 */
[----:B------:R-:W-:Y:S01]  /*0040*/  BSSY B0, `(.L_x_0) ;  /* 0x000000b000007945 */ /* 0x000fe20003800000 */
[----:B------:R-:W3:Y:S01]  /*0050*/  S2R R7, SR_CTAID.X ;  /* 0x0000000000077919 */ /* 0x000ee20000002500 */
[----:B------:R-:W-:Y:S01]  /*0060*/  HFMA2.MMA R2, -RZ, RZ, 0, 0 ;  /* 0x00000000ff027435 */ /* 0x000fe200000001ff */
[----:B-1----:R-:W-:-:S04]  /*0070*/  LOP3.LUT R0, R0, 0x7f, RZ, 0xc0, !PT ;  /* 0x0000007f00007812 */ /* 0x002fc800078ec0ff */
[----:B---3--:R-:W-:-:S04]  /*0080*/  LEA R7, R7, R0, 0x7 ;  /* 0x0000000007077211 */ /* 0x008fc800078e38ff */
[C---:B------:R-:W-:Y:S01]  /*0090*/  ISETP.GE.AND P0, PT, R7.reuse, 0x100, PT ;  /* 0x000001000700780c */ /* 0x040fe20003f06270 */
[----:B--2---:R-:W-:-:S12]  /*00a0*/  IMAD.WIDE R4, R7, 0x4, R4 ;  /* 0x0000000407047825 */ /* 0x004fd800078e0204 */
[----:B------:R-:W-:Y:S05]  /*00b0*/  @P0 BRA `(.L_x_1) ;  /* 0x00000000000c0947 */ /* 0x000fea0003800000 */
[----:B------:R-:W1:Y:S02]  /*00c0*/  LDC.64 R2, c[0x0][0x210] ;  /* 0x00008400ff027b82 */ /* 0x000e640000000a00 */
[----:B-1----:R-:W-:-:S06]  /*00d0*/  IMAD.WIDE R2, R7, 0x4, R2 ;  /* 0x0000000407027825 */ /* 0x002fcc00078e0202 */
[----:B------:R1:W5:Y:S02]  /*00e0*/  LDG.E R2, desc[UR4][R2.64] ;  /* 0x0000000402027981 */ /* 0x000364000c1e1900 */
.L_x_1:
[----:B------:R-:W-:Y:S05]  /*00f0*/  BSYNC B0 ;  /* 0x0000000000007941 */ /* 0x000fea0003800000 */
.L_x_0:
[----:B------:R-:W-:Y:S05]  /*0100*/  @P0 EXIT ;  /* 0x000000000000094d */ /* 0x000fea0003800000 */
[----:B-1---5:R-:W-:-:S05]  /*0110*/  FMUL R3, R2, 0.17677669227123260498 ;  /* 0x3e3504f302037820 */ /* 0x022fca0000400000 */
[----:B------:R-:W-:Y:S01]  /*0120*/  STG.E desc[UR4][R4.64], R3 ;  /* 0x0000000304007986 */ /* 0x000fe2000c101904 */
[----:B------:R-:W-:Y:S05]  /*0130*/  EXIT ;  /* 0x000000000000794d */ /* 0x000fea0003800000 */
.L_x_2:
[----:B------:R-:W-:-:S00]  /*0140*/  BRA `(.L_x_2) ;  /* 0xfffffffc00fc7947 */ /* 0x000fc0000383ffff */
[----:B------:R-:W-:-:S00]  /*0150*/  NOP ;  /* 0x0000000000007918 */ /* 0x000fc00000000000 */
        /* <DEDUP_REMOVED lines=10> */
.L_x_3:


//--------------------- .nv.constant0.triton_poi_fused_mul_0 --------------------------
	.section	.nv.constant0.triton_poi_fused_mul_0,"a",@progbits
	.sectionflags	@""
	.align	4
.nv.constant0.triton_poi_fused_mul_0:
	.zero		548
